//
// Generated by NVIDIA NVVM Compiler
//
// Compiler Build ID: CL-36424714
// Cuda compilation tools, release 13.0, V13.0.88
// Based on NVVM 20.0.0
//

.version 9.0
.target sm_100
.address_size 64

.extern .shared .align 16 .b8 shared[];

.entry _Z12sumOfSquaresPiS_(
	.param .u64 .ptr .align 1 _Z12sumOfSquaresPiS__param_0,
	.param .u64 .ptr .align 1 _Z12sumOfSquaresPiS__param_1
)
{
	.reg .pred 	%p<12>;
	.reg .b32 	%r<140>;
	.reg .b64 	%rd<24>;

	ld.param.u64 	%rd9, [_Z12sumOfSquaresPiS__param_0];
	ld.param.u64 	%rd8, [_Z12sumOfSquaresPiS__param_1];
	cvta.to.global.u64 	%rd1, %rd9;
	mov.u32 	%r1, %tid.x;
	mov.u32 	%r2, %ctaid.x;
	shl.b32 	%r44, %r1, 2;
	mov.u32 	%r45, shared;
	add.s32 	%r3, %r45, %r44;
	mov.b32 	%r46, 0;
	st.shared.u32 	[%r3], %r46;
	shl.b32 	%r47, %r2, 8;
	add.s32 	%r127, %r47, %r1;
	setp.gt.u32 	%p1, %r127, 1048575;
	@%p1 bra 	$L__BB0_14;
	max.u32 	%r50, %r127, 1040384;
	sub.s32 	%r51, %r50, %r127;
	add.s32 	%r52, %r51, 8191;
	shr.u32 	%r53, %r52, 13;
	add.s32 	%r5, %r53, 1;
	and.b32  	%r6, %r5, 15;
	setp.lt.u32 	%p2, %r52, 122880;
	mov.b32 	%r136, 0;
	@%p2 bra 	$L__BB0_4;
	and.b32  	%r55, %r5, 1048560;
	neg.s32 	%r122, %r55;
	mul.wide.u32 	%rd10, %r2, 1024;
	mul.wide.u32 	%rd11, %r1, 4;
	add.s64 	%rd12, %rd10, %rd11;
	add.s64 	%rd13, %rd12, %rd1;
	add.s64 	%rd22, %rd13, 262144;
	mov.b32 	%r136, 0;
$L__BB0_3:
	.pragma "nounroll";
	ld.global.u32 	%r56, [%rd22+-262144];
	mad.lo.s32 	%r57, %r56, %r56, %r136;
	ld.global.u32 	%r58, [%rd22+-229376];
	mad.lo.s32 	%r59, %r58, %r58, %r57;
	ld.global.u32 	%r60, [%rd22+-196608];
	mad.lo.s32 	%r61, %r60, %r60, %r59;
	ld.global.u32 	%r62, [%rd22+-163840];
	mad.lo.s32 	%r63, %r62, %r62, %r61;
	ld.global.u32 	%r64, [%rd22+-131072];
	mad.lo.s32 	%r65, %r64, %r64, %r63;
	ld.global.u32 	%r66, [%rd22+-98304];
	mad.lo.s32 	%r67, %r66, %r66, %r65;
	ld.global.u32 	%r68, [%rd22+-65536];
	mad.lo.s32 	%r69, %r68, %r68, %r67;
	ld.global.u32 	%r70, [%rd22+-32768];
	mad.lo.s32 	%r71, %r70, %r70, %r69;
	ld.global.u32 	%r72, [%rd22];
	mad.lo.s32 	%r73, %r72, %r72, %r71;
	ld.global.u32 	%r74, [%rd22+32768];
	mad.lo.s32 	%r75, %r74, %r74, %r73;
	ld.global.u32 	%r76, [%rd22+65536];
	mad.lo.s32 	%r77, %r76, %r76, %r75;
	ld.global.u32 	%r78, [%rd22+98304];
	mad.lo.s32 	%r79, %r78, %r78, %r77;
	ld.global.u32 	%r80, [%rd22+131072];
	mad.lo.s32 	%r81, %r80, %r80, %r79;
	ld.global.u32 	%r82, [%rd22+163840];
	mad.lo.s32 	%r83, %r82, %r82, %r81;
	ld.global.u32 	%r84, [%rd22+196608];
	mad.lo.s32 	%r85, %r84, %r84, %r83;
	ld.global.u32 	%r86, [%rd22+229376];
	mad.lo.s32 	%r136, %r86, %r86, %r85;
	add.s32 	%r127, %r127, 131072;
	add.s32 	%r122, %r122, 16;
	add.s64 	%rd22, %rd22, 524288;
	setp.ne.s32 	%p3, %r122, 0;
	@%p3 bra 	$L__BB0_3;
$L__BB0_4:
	setp.eq.s32 	%p4, %r6, 0;
	@%p4 bra 	$L__BB0_13;
	and.b32  	%r17, %r5, 7;
	setp.lt.u32 	%p5, %r6, 8;
	@%p5 bra 	$L__BB0_7;
	mul.wide.u32 	%rd14, %r127, 4;
	add.s64 	%rd15, %rd1, %rd14;
	ld.global.u32 	%r88, [%rd15];
	mad.lo.s32 	%r89, %r88, %r88, %r136;
	ld.global.u32 	%r90, [%rd15+32768];
	mad.lo.s32 	%r91, %r90, %r90, %r89;
	ld.global.u32 	%r92, [%rd15+65536];
	mad.lo.s32 	%r93, %r92, %r92, %r91;
	ld.global.u32 	%r94, [%rd15+98304];
	mad.lo.s32 	%r95, %r94, %r94, %r93;
	ld.global.u32 	%r96, [%rd15+131072];
	mad.lo.s32 	%r97, %r96, %r96, %r95;
	ld.global.u32 	%r98, [%rd15+163840];
	mad.lo.s32 	%r99, %r98, %r98, %r97;
	ld.global.u32 	%r100, [%rd15+196608];
	mad.lo.s32 	%r101, %r100, %r100, %r99;
	ld.global.u32 	%r102, [%rd15+229376];
	mad.lo.s32 	%r136, %r102, %r102, %r101;
	add.s32 	%r127, %r127, 65536;
$L__BB0_7:
	setp.eq.s32 	%p6, %r17, 0;
	@%p6 bra 	$L__BB0_13;
	and.b32  	%r23, %r5, 3;
	setp.lt.u32 	%p7, %r17, 4;
	@%p7 bra 	$L__BB0_10;
	mul.wide.u32 	%rd16, %r127, 4;
	add.s64 	%rd17, %rd1, %rd16;
	ld.global.u32 	%r104, [%rd17];
	mad.lo.s32 	%r105, %r104, %r104, %r136;
	ld.global.u32 	%r106, [%rd17+32768];
	mad.lo.s32 	%r107, %r106, %r106, %r105;
	ld.global.u32 	%r108, [%rd17+65536];
	mad.lo.s32 	%r109, %r108, %r108, %r107;
	ld.global.u32 	%r110, [%rd17+98304];
	mad.lo.s32 	%r136, %r110, %r110, %r109;
	add.s32 	%r127, %r127, 32768;
$L__BB0_10:
	setp.eq.s32 	%p8, %r23, 0;
	@%p8 bra 	$L__BB0_13;
	mul.wide.u32 	%rd18, %r127, 4;
	add.s64 	%rd23, %rd1, %rd18;
	neg.s32 	%r134, %r23;
$L__BB0_12:
	.pragma "nounroll";
	ld.global.u32 	%r111, [%rd23];
	mad.lo.s32 	%r136, %r111, %r111, %r136;
	add.s64 	%rd23, %rd23, 32768;
	add.s32 	%r134, %r134, 1;
	setp.ne.s32 	%p9, %r134, 0;
	@%p9 bra 	$L__BB0_12;
$L__BB0_13:
	st.shared.u32 	[%r3], %r136;
$L__BB0_14:
	bar.sync 	0;
	setp.ne.s32 	%p10, %r1, 0;
	@%p10 bra 	$L__BB0_19;
	mov.b32 	%r138, 8;
	mov.b32 	%r137, 0;
	ld.shared.u32 	%r139, [shared];
$L__BB0_16:
	add.s32 	%r39, %r45, %r137;
	ld.shared.u32 	%r115, [%r39+4];
	add.s32 	%r116, %r139, %r115;
	add.s32 	%r117, %r45, %r138;
	ld.shared.v2.u32 	{%r118, %r119}, [%r117];
	add.s32 	%r120, %r116, %r118;
	add.s32 	%r40, %r120, %r119;
	setp.eq.s32 	%p11, %r138, 1016;
	@%p11 bra 	$L__BB0_18;
	ld.shared.u32 	%r121, [%r39+16];
	add.s32 	%r139, %r40, %r121;
	add.s32 	%r138, %r138, 16;
	add.s32 	%r137, %r137, 16;
	bra.uni 	$L__BB0_16;
$L__BB0_18:
	st.shared.u32 	[shared], %r40;
	cvta.to.global.u64 	%rd19, %rd8;
	mul.wide.u32 	%rd20, %r2, 4;
	add.s64 	%rd21, %rd19, %rd20;
	st.global.u32 	[%rd21], %r40;
$L__BB0_19:
	ret;

}


// ===== COMPILED SASS (sm_100) =====

	.target	sm_100

	.elftype	@"ET_EXEC"


//--------------------- .note.nv.tkinfo           --------------------------
	.section	.note.nv.tkinfo,"",@"SHT_NOTE"
	.sectionflags	@"SHF_NOTE_NV_TKINFO"
	.tkinfo
        /*0018*/ 	.word	0x00000002
        /*0030*/ 	.string	""
        /*0030*/ 	.string	"ptxas"
        /*0030*/ 	.string	"Cuda compilation tools, release 13.0, V13.0.88"
        /*0030*/ 	.string	"Build cuda_13.0.r13.0/compiler.36424714_0"
        /*0030*/ 	.string	"-arch sm_100 -m 64 "



//--------------------- .note.nv.cuinfo           --------------------------
	.section	.note.nv.cuinfo,"",@"SHT_NOTE"
	.sectionflags	@"SHF_NOTE_NV_CUINFO"
        /*0018*/ 	.short	0x0002
        /*001a*/ 	.short	0x0064
        /*001c*/ 	.short	0x0082
	.zero		2


//--------------------- .nv.info                  --------------------------
	.section	.nv.info,"",@"SHT_CUDA_INFO"
	.align	4


	//----- nvinfo : EIATTR_REGCOUNT
	.align		4
        /*0000*/ 	.byte	0x04, 0x2f
        /*0002*/ 	.short	(.L_1 - .L_0)
	.align		4
.L_0:
        /*0004*/ 	.word	index@(_Z12sumOfSquaresPiS_)
        /*0008*/ 	.word	0x0000001f


	//----- nvinfo : EIATTR_FRAME_SIZE
	.align		4
.L_1:
        /*000c*/ 	.byte	0x04, 0x11
        /*000e*/ 	.short	(.L_3 - .L_2)
	.align		4
.L_2:
        /*0010*/ 	.word	index@(_Z12sumOfSquaresPiS_)
        /*0014*/ 	.word	0x00000000


	//----- nvinfo : EIATTR_MIN_STACK_SIZE
	.align		4
.L_3:
        /*0018*/ 	.byte	0x04, 0x12
        /*001a*/ 	.short	(.L_5 - .L_4)
	.align		4
.L_4:
        /*001c*/ 	.word	index@(_Z12sumOfSquaresPiS_)
        /*0020*/ 	.word	0x00000000
.L_5:


//--------------------- .nv.compat                --------------------------
	.section	.nv.compat,"",@"SHT_CUDA_COMPAT_INFO"
	.align	4
        /*0000*/ 	.byte	0x02, 0x09, 0x00, 0x00, 0x02, 0x02, 0x01, 0x00, 0x02, 0x05, 0x05, 0x00, 0x03, 0x07, 0x01, 0x01
        /*0010*/ 	.byte	0x02, 0x03, 0x00, 0x00, 0x02, 0x06, 0x01, 0x00, 0x04, 0x0b, 0x08, 0x00, 0x09, 0x00, 0x00, 0x00
        /*0020*/ 	.byte	0x00, 0x00, 0x00, 0x00


//--------------------- .nv.info._Z12sumOfSquaresPiS_ --------------------------
	.section	.nv.info._Z12sumOfSquaresPiS_,"",@"SHT_CUDA_INFO"
	.sectionflags	@""
	.align	4


	//----- nvinfo : EIATTR_CUDA_API_VERSION
	.align		4
        /*0000*/ 	.byte	0x04, 0x37
        /*0002*/ 	.short	(.L_7 - .L_6)
.L_6:
        /*0004*/ 	.word	0x00000082


	//----- nvinfo : EIATTR_KPARAM_INFO
	.align		4
.L_7:
        /*0008*/ 	.byte	0x04, 0x17
        /*000a*/ 	.short	(.L_9 - .L_8)
.L_8:
        /*000c*/ 	.word	0x00000000
        /*0010*/ 	.short	0x0001
        /*0012*/ 	.short	0x0008
        /*0014*/ 	.byte	0x00, 0xf5, 0x21, 0x00


	//----- nvinfo : EIATTR_KPARAM_INFO
	.align		4
.L_9:
        /*0018*/ 	.byte	0x04, 0x17
        /*001a*/ 	.short	(.L_11 - .L_10)
.L_10:
        /*001c*/ 	.word	0x00000000
        /*0020*/ 	.short	0x0000
        /*0022*/ 	.short	0x0000
        /*0024*/ 	.byte	0x00, 0xf5, 0x21, 0x00


	//----- nvinfo : EIATTR_SPARSE_MMA_MASK
	.align		4
.L_11:
        /*0028*/ 	.byte	0x03, 0x50
        /*002a*/ 	.short	0x0000


	//----- nvinfo : EIATTR_MAXREG_COUNT
	.align		4
        /*002c*/ 	.byte	0x03, 0x1b
        /*002e*/ 	.short	0x00ff


	//----- nvinfo : EIATTR_NUM_BARRIERS
	.align		4
        /*0030*/ 	.byte	0x02, 0x4c
        /*0032*/ 	.byte	0x01
	.zero		1


	//----- nvinfo : EIATTR_MERCURY_ISA_VERSION
	.align		4
        /*0034*/ 	.byte	0x03, 0x5f
        /*0036*/ 	.short	0x0101


	//----- nvinfo : EIATTR_VRC_CTA_INIT_COUNT
	.align		4
        /*0038*/ 	.byte	0x02, 0x4a
	.zero		1
	.zero		1


	//----- nvinfo : EIATTR_EXIT_INSTR_OFFSETS
	.align		4
        /*003c*/ 	.byte	0x04, 0x1c
        /*003e*/ 	.short	(.L_13 - .L_12)


	//   ....[0]....
.L_12:
        /*0040*/ 	.word	0x00000850


	//   ....[1]....
        /*0044*/ 	.word	0x000014a0


	//----- nvinfo : EIATTR_CRS_STACK_SIZE
	.align		4
.L_13:
        /*0048*/ 	.byte	0x04, 0x1e
        /*004a*/ 	.short	(.L_15 - .L_14)
.L_14:
        /*004c*/ 	.word	0x00000000


	//----- nvinfo : EIATTR_CBANK_PARAM_SIZE
	.align		4
.L_15:
        /*0050*/ 	.byte	0x03, 0x19
        /*0052*/ 	.short	0x0010


	//----- nvinfo : EIATTR_PARAM_CBANK
	.align		4
        /*0054*/ 	.byte	0x04, 0x0a
        /*0056*/ 	.short	(.L_17 - .L_16)
	.align		4
.L_16:
        /*0058*/ 	.word	index@(.nv.constant0._Z12sumOfSquaresPiS_)
        /*005c*/ 	.short	0x0380
        /*005e*/ 	.short	0x0010


	//----- nvinfo : EIATTR_SW_WAR
	.align		4
.L_17:
        /*0060*/ 	.byte	0x04, 0x36
        /*0062*/ 	.short	(.L_19 - .L_18)
.L_18:
        /*0064*/ 	.word	0x00000008
.L_19:


//--------------------- .nv.callgraph             --------------------------
	.section	.nv.callgraph,"",@"SHT_CUDA_CALLGRAPH"
	.align	4
	.sectionentsize	8
	.align		4
        /*0000*/ 	.word	0x00000000
	.align		4
        /*0004*/ 	.word	0xffffffff
	.align		4
        /*0008*/ 	.word	0x00000000
	.align		4
        /*000c*/ 	.word	0xfffffffe
	.align		4
        /*0010*/ 	.word	0x00000000
	.align		4
        /*0014*/ 	.word	0xfffffffd
	.align		4
        /*0018*/ 	.word	0x00000000
	.align		4
        /*001c*/ 	.word	0xfffffffc


//--------------------- .text._Z12sumOfSquaresPiS_ --------------------------
	.section	.text._Z12sumOfSquaresPiS_,"ax",@progbits
	.align	128
.text._Z12sumOfSquaresPiS_:
        .type           _Z12sumOfSquaresPiS_,@function
        .size           _Z12sumOfSquaresPiS_,(.L_x_13 - _Z12sumOfSquaresPiS_)
        .other          _Z12sumOfSquaresPiS_,@"STO_CUDA_ENTRY STV_DEFAULT"
_Z12sumOfSquaresPiS_:
[----:B------:R-:W-:Y:S01]  /*0000*/  LDC R1, c[0x0][0x37c] ;  /* 0x0000df00ff017b82 */ /* 0x000fe20000000800 */
[----:B------:R-:W0:Y:S07]  /*0010*/  S2R R5, SR_TID.X ;  /* 0x0000000000057919 */ /* 0x000e2e0000002100 */
[----:B------:R-:W1:Y:S01]  /*0020*/  S2UR UR5, SR_CgaCtaId ;  /* 0x00000000000579c3 */ /* 0x000e620000008800 */
[----:B------:R-:W-:Y:S01]  /*0030*/  UMOV UR4, 0x400 ;  /* 0x0000040000047882 */ /* 0x000fe20000000000 */
[----:B------:R-:W2:Y:S01]  /*0040*/  LDCU.64 UR6, c[0x0][0x358] ;  /* 0x00006b00ff0677ac */ /* 0x000ea20008000a00 */
[----:B------:R-:W3:Y:S01]  /*0050*/  S2R R0, SR_CTAID.X ;  /* 0x0000000000007919 */ /* 0x000ee20000002500 */
[----:B------:R-:W-:Y:S01]  /*0060*/  BSSY.RECONVERGENT B0, `(.L_x_0) ;  /* 0x000007c000007945 */ /* 0x000fe20003800200 */
[----:B-1----:R-:W-:-:S06]  /*0070*/  ULEA UR4, UR5, UR4, 0x18 ;  /* 0x0000000405047291 */ /* 0x002fcc000f8ec0ff */
[----:B0-----:R-:W-:Y:S01]  /*0080*/  LEA R4, R5, UR4, 0x2 ;  /* 0x0000000405047c11 */ /* 0x001fe2000f8e10ff */
[----:B---3--:R-:W-:-:S04]  /*0090*/  IMAD R6, R0, 0x100, R5 ;  /* 0x0000010000067824 */ /* 0x008fc800078e0205 */
[----:B------:R0:W-:Y:S01]  /*00a0*/  STS [R4], RZ ;  /* 0x000000ff04007388 */ /* 0x0001e20000000800 */
[----:B------:R-:W-:-:S13]  /*00b0*/  ISETP.GT.U32.AND P0, PT, R6, 0xfffff, PT ;  /* 0x000fffff0600780c */ /* 0x000fda0003f04070 */
[----:B0-2---:R-:W-:Y:S05]  /*00c0*/  @P0 BRA `(.L_x_1) ;  /* 0x0000000400d40947 */ /* 0x005fea0003800000 */
[----:B------:R-:W-:Y:S01]  /*00d0*/  VIMNMX.U32 R3, PT, PT, R6, 0xfe000, !PT ;  /* 0x000fe00006037848 */ /* 0x000fe20007fe0000 */
[----:B------:R-:W-:Y:S01]  /*00e0*/  BSSY.RECONVERGENT B1, `(.L_x_2) ;  /* 0x0000037000017945 */ /* 0x000fe20003800200 */
[----:B------:R-:W-:Y:S02]  /*00f0*/  IMAD.MOV.U32 R7, RZ, RZ, RZ ;  /* 0x000000ffff077224 */ /* 0x000fe400078e00ff */
[----:B------:R-:W-:-:S04]  /*0100*/  IADD3 R3, PT, PT, R3, 0x1fff, -R6 ;  /* 0x00001fff03037810 */ /* 0x000fc80007ffe806 */
[C---:B------:R-:W-:Y:S02]  /*0110*/  ISETP.GE.U32.AND P1, PT, R3.reuse, 0x1e000, PT ;  /* 0x0001e0000300780c */ /* 0x040fe40003f26070 */
[----:B------:R-:W-:-:S04]  /*0120*/  LEA.HI R8, R3, 0x1, RZ, 0x13 ;  /* 0x0000000103087811 */ /* 0x000fc800078f98ff */
[----:B------:R-:W-:-:S04]  /*0130*/  LOP3.LUT R23, R8, 0xf, RZ, 0xc0, !PT ;  /* 0x0000000f08177812 */ /* 0x000fc800078ec0ff */
[----:B------:R-:W-:-:S03]  /*0140*/  ISETP.NE.AND P0, PT, R23, RZ, PT ;  /* 0x000000ff1700720c */ /* 0x000fc60003f05270 */
[----:B------:R-:W-:Y:S10]  /*0150*/  @!P1 BRA `(.L_x_3) ;  /* 0x0000000000bc9947 */ /* 0x000ff40003800000 */
[----:B------:R-:W0:Y:S01]  /*0160*/  LDCU.64 UR8, c[0x0][0x380] ;  /* 0x00007000ff0877ac */ /* 0x000e220008000a00 */
[----:B------:R-:W-:Y:S01]  /*0170*/  IMAD.WIDE.U32 R2, R5, 0x4, RZ ;  /* 0x0000000405027825 */ /* 0x000fe200078e00ff */
[----:B------:R-:W-:-:S03]  /*0180*/  LOP3.LUT R9, R8, 0xffff0, RZ, 0xc0, !PT ;  /* 0x000ffff008097812 */ /* 0x000fc600078ec0ff */
[----:B------:R-:W-:Y:S02]  /*0190*/  IMAD.MOV.U32 R7, RZ, RZ, RZ ;  /* 0x000000ffff077224 */ /* 0x000fe400078e00ff */
[----:B------:R-:W-:-:S04]  /*01a0*/  IMAD.WIDE.U32 R2, R0, 0x400, R2 ;  /* 0x0000040000027825 */ /* 0x000fc800078e0002 */
[----:B------:R-:W-:Y:S01]  /*01b0*/  IMAD.MOV R9, RZ, RZ, -R9 ;  /* 0x000000ffff097224 */ /* 0x000fe200078e0a09 */
[----:B0-----:R-:W-:-:S04]  /*01c0*/  IADD3 R2, P1, PT, R2, UR8, RZ ;  /* 0x0000000802027c10 */ /* 0x001fc8000ff3e0ff */
[----:B------:R-:W-:-:S04]  /*01d0*/  IADD3 R2, P2, PT, R2, 0x40000, RZ ;  /* 0x0004000002027810 */ /* 0x000fc80007f5e0ff */
[----:B------:R-:W-:-:S09]  /*01e0*/  IADD3.X R3, PT, PT, RZ, UR9, R3, P2, P1 ;  /* 0x00000009ff037c10 */ /* 0x000fd200097e2403 */
.L_x_4:
[----:B------:R-:W2:Y:S04]  /*01f0*/  LDG.E R22, desc[UR6][R2.64+-0x40000] ;  /* 0xfc00000602167981 */ /* 0x000ea8000c1e1900 */
[----:B------:R-:W3:Y:S04]  /*0200*/  LDG.E R24, desc[UR6][R2.64+-0x38000] ;  /* 0xfc80000602187981 */ /* 0x000ee8000c1e1900 */
[----:B------:R-:W4:Y:S04]  /*0210*/  LDG.E R26, desc[UR6][R2.64+-0x30000] ;  /* 0xfd000006021a7981 */ /* 0x000f28000c1e1900 */
[----:B------:R-:W5:Y:S04]  /*0220*/  LDG.E R28, desc[UR6][R2.64+-0x28000] ;  /* 0xfd800006021c7981 */ /* 0x000f68000c1e1900 */
        /* <DEDUP_REMOVED lines=11> */
[----:B------:R0:W5:Y:S01]  /*02e0*/  LDG.E R11, desc[UR6][R2.64+0x38000] ;  /* 0x03800006020b7981 */ /* 0x000162000c1e1900 */
[----:B------:R-:W-:-:S02]  /*02f0*/  VIADD R9, R9, 0x10 ;  /* 0x0000001009097836 */ /* 0x000fc40000000000 */
[----:B------:R-:W-:-:S03]  /*0300*/  VIADD R6, R6, 0x20000 ;  /* 0x0002000006067836 */ /* 0x000fc60000000000 */
[----:B------:R-:W-:Y:S02]  /*0310*/  ISETP.NE.AND P1, PT, R9, RZ, PT ;  /* 0x000000ff0900720c */ /* 0x000fe40003f25270 */
[----:B0-----:R-:W-:-:S05]  /*0320*/  IADD3 R2, P2, PT, R2, 0x80000, RZ ;  /* 0x0008000002027810 */ /* 0x001fca0007f5e0ff */
[----:B------:R-:W-:Y:S02]  /*0330*/  IMAD.X R3, RZ, RZ, R3, P2 ;  /* 0x000000ffff037224 */ /* 0x000fe400010e0603 */
[----:B--2---:R-:W-:-:S04]  /*0340*/  IMAD R7, R22, R22, R7 ;  /* 0x0000001616077224 */ /* 0x004fc800078e0207 */
[----:B---3--:R-:W-:-:S04]  /*0350*/  IMAD R7, R24, R24, R7 ;  /* 0x0000001818077224 */ /* 0x008fc800078e0207 */
[----:B----4-:R-:W-:-:S04]  /*0360*/  IMAD R7, R26, R26, R7 ;  /* 0x0000001a1a077224 */ /* 0x010fc800078e0207 */
[----:B-----5:R-:W-:-:S04]  /*0370*/  IMAD R28, R28, R28, R7 ;  /* 0x0000001c1c1c7224 */ /* 0x020fc800078e0207 */
[----:B------:R-:W-:-:S04]  /*0380*/  IMAD R21, R21, R21, R28 ;  /* 0x0000001515157224 */ /* 0x000fc800078e021c */
        /* <DEDUP_REMOVED lines=10> */
[----:B------:R-:W-:Y:S01]  /*0430*/  IMAD R7, R11, R11, R10 ;  /* 0x0000000b0b077224 */ /* 0x000fe200078e020a */
[----:B------:R-:W-:Y:S06]  /*0440*/  @P1 BRA `(.L_x_4) ;  /* 0xfffffffc00681947 */ /* 0x000fec000383ffff */
.L_x_3:
[----:B------:R-:W-:Y:S05]  /*0450*/  BSYNC.RECONVERGENT B1 ;  /* 0x0000000000017941 */ /* 0x000fea0003800200 */
.L_x_2:
[----:B------:R-:W-:Y:S04]  /*0460*/  BSSY.RECONVERGENT B1, `(.L_x_5) ;  /* 0x000003a000017945 */ /* 0x000fe80003800200 */
[----:B------:R-:W-:Y:S05]  /*0470*/  @!P0 BRA `(.L_x_6) ;  /* 0x0000000000e08947 */ /* 0x000fea0003800000 */
[----:B------:R-:W-:Y:S01]  /*0480*/  ISETP.GE.U32.AND P0, PT, R23, 0x8, PT ;  /* 0x000000081700780c */ /* 0x000fe20003f06070 */
[----:B------:R-:W-:Y:S01]  /*0490*/  BSSY.RECONVERGENT B2, `(.L_x_7) ;  /* 0x0000017000027945 */ /* 0x000fe20003800200 */
[----:B------:R-:W-:-:S04]  /*04a0*/  LOP3.LUT R9, R8, 0x7, RZ, 0xc0, !PT ;  /* 0x0000000708097812 */ /* 0x000fc800078ec0ff */
[----:B------:R-:W-:-:S07]  /*04b0*/  ISETP.NE.AND P1, PT, R9, RZ, PT ;  /* 0x000000ff0900720c */ /* 0x000fce0003f25270 */
[----:B------:R-:W-:Y:S06]  /*04c0*/  @!P0 BRA `(.L_x_8) ;  /* 0x00000000004c8947 */ /* 0x000fec0003800000 */
[----:B------:R-:W0:Y:S02]  /*04d0*/  LDC.64 R2, c[0x0][0x380] ;  /* 0x0000e000ff027b82 */ /* 0x000e240000000a00 */
[----:B0-----:R-:W-:-:S05]  /*04e0*/  IMAD.WIDE.U32 R2, R6, 0x4, R2 ;  /* 0x0000000406027825 */ /* 0x001fca00078e0002 */
[----:B------:R-:W2:Y:S04]  /*04f0*/  LDG.E R10, desc[UR6][R2.64] ;  /* 0x00000006020a7981 */ /* 0x000ea8000c1e1900 */
[----:B------:R-:W3:Y:S04]  /*0500*/  LDG.E R12, desc[UR6][R2.64+0x8000] ;  /* 0x00800006020c7981 */ /* 0x000ee8000c1e1900 */
[----:B------:R-:W4:Y:S04]  /*0510*/  LDG.E R14, desc[UR6][R2.64+0x10000] ;  /* 0x01000006020e7981 */ /* 0x000f28000c1e1900 */
[----:B------:R-:W5:Y:S04]  /*0520*/  LDG.E R16, desc[UR6][R2.64+0x18000] ;  /* 0x0180000602107981 */ /* 0x000f68000c1e1900 */
[----:B------:R-:W5:Y:S04]  /*0530*/  LDG.E R18, desc[UR6][R2.64+0x20000] ;  /* 0x0200000602127981 */ /* 0x000f68000c1e1900 */
[----:B------:R-:W5:Y:S04]  /*0540*/  LDG.E R20, desc[UR6][R2.64+0x28000] ;  /* 0x0280000602147981 */ /* 0x000f68000c1e1900 */
[----:B------:R-:W5:Y:S04]  /*0550*/  LDG.E R22, desc[UR6][R2.64+0x30000] ;  /* 0x0300000602167981 */ /* 0x000f68000c1e1900 */
[----:B------:R-:W5:Y:S01]  /*0560*/  LDG.E R24, desc[UR6][R2.64+0x38000] ;  /* 0x0380000602187981 */ /* 0x000f62000c1e1900 */
[----:B------:R-:W-:-:S02]  /*0570*/  VIADD R6, R6, 0x10000 ;  /* 0x0001000006067836 */ /* 0x000fc40000000000 */
[----:B--2---:R-:W-:-:S04]  /*0580*/  IMAD R7, R10, R10, R7 ;  /* 0x0000000a0a077224 */ /* 0x004fc800078e0207 */
[----:B---3--:R-:W-:-:S04]  /*0590*/  IMAD R7, R12, R12, R7 ;  /* 0x0000000c0c077224 */ /* 0x008fc800078e0207 */
[----:B----4-:R-:W-:-:S04]  /*05a0*/  IMAD R7, R14, R14, R7 ;  /* 0x0000000e0e077224 */ /* 0x010fc800078e0207 */
[----:B-----5:R-:W-:-:S04]  /*05b0*/  IMAD R7, R16, R16, R7 ;  /* 0x0000001010077224 */ /* 0x020fc800078e0207 */
[----:B------:R-:W-:-:S04]  /*05c0*/  IMAD R7, R18, R18, R7 ;  /* 0x0000001212077224 */ /* 0x000fc800078e0207 */
[----:B------:R-:W-:-:S04]  /*05d0*/  IMAD R7, R20, R20, R7 ;  /* 0x0000001414077224 */ /* 0x000fc800078e0207 */
[----:B------:R-:W-:-:S04]  /*05e0*/  IMAD R7, R22, R22, R7 ;  /* 0x0000001616077224 */ /* 0x000fc800078e0207 */
[----:B------:R-:W-:-:S07]  /*05f0*/  IMAD R7, R24, R24, R7 ;  /* 0x0000001818077224 */ /* 0x000fce00078e0207 */
.L_x_8:
[----:B------:R-:W-:Y:S05]  /*0600*/  BSYNC.RECONVERGENT B2 ;  /* 0x0000000000027941 */ /* 0x000fea0003800200 */
.L_x_7:
        /* <DEDUP_REMOVED lines=11> */
[----:B------:R-:W5:Y:S01]  /*06c0*/  LDG.E R16, desc[UR6][R2.64+0x18000] ;  /* 0x0180000602107981 */ /* 0x000f62000c1e1900 */
[----:B------:R-:W-:-:S02]  /*06d0*/  VIADD R6, R6, 0x8000 ;  /* 0x0000800006067836 */ /* 0x000fc40000000000 */
[----:B--2---:R-:W-:-:S04]  /*06e0*/  IMAD R7, R10, R10, R7 ;  /* 0x0000000a0a077224 */ /* 0x004fc800078e0207 */
[----:B---3--:R-:W-:-:S04]  /*06f0*/  IMAD R7, R12, R12, R7 ;  /* 0x0000000c0c077224 */ /* 0x008fc800078e0207 */
[----:B----4-:R-:W-:-:S04]  /*0700*/  IMAD R7, R14, R14, R7 ;  /* 0x0000000e0e077224 */ /* 0x010fc800078e0207 */
[----:B-----5:R-:W-:-:S07]  /*0710*/  IMAD R7, R16, R16, R7 ;  /* 0x0000001010077224 */ /* 0x020fce00078e0207 */
.L_x_10:
[----:B------:R-:W-:Y:S05]  /*0720*/  BSYNC.RECONVERGENT B2 ;  /* 0x0000000000027941 */ /* 0x000fea0003800200 */
.L_x_9:
[----:B------:R-:W-:Y:S05]  /*0730*/  @!P1 BRA `(.L_x_6) ;  /* 0x0000000000309947 */ /* 0x000fea0003800000 */
[----:B------:R-:W0:Y:S02]  /*0740*/  LDC.64 R2, c[0x0][0x380] ;  /* 0x0000e000ff027b82 */ /* 0x000e240000000a00 */
[----:B0-----:R-:W-:-:S04]  /*0750*/  IMAD.WIDE.U32 R2, R6, 0x4, R2 ;  /* 0x0000000406027825 */ /* 0x001fc800078e0002 */
[----:B------:R-:W-:Y:S02]  /*0760*/  IMAD.MOV R6, RZ, RZ, -R8 ;  /* 0x000000ffff067224 */ /* 0x000fe400078e0a08 */
[----:B------:R-:W-:-:S07]  /*0770*/  IMAD.MOV.U32 R8, RZ, RZ, R2 ;  /* 0x000000ffff087224 */ /* 0x000fce00078e0002 */
.L_x_11:
[----:B------:R-:W-:-:S06]  /*0780*/  IMAD.MOV.U32 R2, RZ, RZ, R8 ;  /* 0x000000ffff027224 */ /* 0x000fcc00078e0008 */
[----:B------:R0:W2:Y:S01]  /*0790*/  LDG.E R2, desc[UR6][R2.64] ;  /* 0x0000000602027981 */ /* 0x0000a2000c1e1900 */
[----:B------:R-:W-:Y:S01]  /*07a0*/  VIADD R6, R6, 0x1 ;  /* 0x0000000106067836 */ /* 0x000fe20000000000 */
[----:B------:R-:W-:-:S04]  /*07b0*/  IADD3 R8, P1, PT, R8, 0x8000, RZ ;  /* 0x0000800008087810 */ /* 0x000fc80007f3e0ff */
[----:B------:R-:W-:Y:S01]  /*07c0*/  ISETP.NE.AND P0, PT, R6, RZ, PT ;  /* 0x000000ff0600720c */ /* 0x000fe20003f05270 */
[----:B0-----:R-:W-:Y:S02]  /*07d0*/  IMAD.X R3, RZ, RZ, R3, P1 ;  /* 0x000000ffff037224 */ /* 0x001fe400008e0603 */
[----:B--2---:R-:W-:-:S10]  /*07e0*/  IMAD R7, R2, R2, R7 ;  /* 0x0000000202077224 */ /* 0x004fd400078e0207 */
[----:B------:R-:W-:Y:S05]  /*07f0*/  @P0 BRA `(.L_x_11) ;  /* 0xfffffffc00e00947 */ /* 0x000fea000383ffff */
.L_x_6:
[----:B------:R-:W-:Y:S05]  /*0800*/  BSYNC.RECONVERGENT B1 ;  /* 0x0000000000017941 */ /* 0x000fea0003800200 */
.L_x_5:
[----:B------:R0:W-:Y:S02]  /*0810*/  STS [R4], R7 ;  /* 0x0000000704007388 */ /* 0x0001e40000000800 */
.L_x_1:
[----:B------:R-:W-:Y:S05]  /*0820*/  BSYNC.RECONVERGENT B0 ;  /* 0x0000000000007941 */ /* 0x000fea0003800200 */
.L_x_0:
[----:B------:R-:W-:Y:S01]  /*0830*/  BAR.SYNC.DEFER_BLOCKING 0x0 ;  /* 0x0000000000007b1d */ /* 0x000fe20000010000 */
[----:B------:R-:W-:-:S13]  /*0840*/  ISETP.NE.AND P0, PT, R5, RZ, PT ;  /* 0x000000ff0500720c */ /* 0x000fda0003f05270 */
[----:B------:R-:W-:Y:S05]  /*0850*/  @P0 EXIT ;  /* 0x000000000000094d */ /* 0x000fea0003800000 */
[----:B0-----:R-:W0:Y:S01]  /*0860*/  LDS.128 R4, [UR4] ;  /* 0x00000004ff047984 */ /* 0x001e220008000c00 */
[----:B------:R-:W1:Y:S03]  /*0870*/  LDC.64 R2, c[0x0][0x388] ;  /* 0x0000e200ff027b82 */ /* 0x000e660000000a00 */
[----:B------:R-:W2:Y:S04]  /*0880*/  LDS.128 R8, [UR4+0x10] ;  /* 0x00001004ff087984 */ /* 0x000ea80008000c00 */
[----:B------:R-:W3:Y:S04]  /*0890*/  LDS.128 R24, [UR4+0x20] ;  /* 0x00002004ff187984 */ /* 0x000ee80008000c00 */
[----:B------:R-:W4:Y:S04]  /*08a0*/  LDS.128 R12, [UR4+0x30] ;  /* 0x00003004ff0c7984 */ /* 0x000f280008000c00 */
[----:B------:R-:W5:Y:S04]  /*08b0*/  LDS.128 R20, [UR4+0x40] ;  /* 0x00004004ff147984 */ /* 0x000f680008000c00 */
[----:B------:R-:W5:Y:S01]  /*08c0*/  LDS.128 R16, [UR4+0x50] ;  /* 0x00005004ff107984 */ /* 0x000f620008000c00 */
[----:B-1----:R-:W-:Y:S01]  /*08d0*/  IMAD.WIDE.U32 R2, R0, 0x4, R2 ;  /* 0x0000000400027825 */ /* 0x002fe200078e0002 */
[----:B0-----:R-:W-:-:S04]  /*08e0*/  IADD3 R4, PT, PT, R6, R4, R5 ;  /* 0x0000000406047210 */ /* 0x001fc80007ffe005 */
[----:B--2---:R-:W-:Y:S02]  /*08f0*/  IADD3 R8, PT, PT, R8, R4, R7 ;  /* 0x0000000408087210 */ /* 0x004fe40007ffe007 */
[----:B------:R-:W0:Y:S02]  /*0900*/  LDS.128 R4, [UR4+0x60] ;  /* 0x00006004ff047984 */ /* 0x000e240008000c00 */
[----:B------:R-:W-:-:S04]  /*0910*/  IADD3 R8, PT, PT, R10, R8, R9 ;  /* 0x000000080a087210 */ /* 0x000fc80007ffe009 */
[----:B---3--:R-:W-:Y:S02]  /*0920*/  IADD3 R24, PT, PT, R24, R8, R11 ;  /* 0x0000000818187210 */ /* 0x008fe40007ffe00b */
[----:B------:R-:W1:Y:S02]  /*0930*/  LDS.128 R8, [UR4+0x70] ;  /* 0x00007004ff087984 */ /* 0x000e640008000c00 */
[----:B------:R-:W-:-:S04]  /*0940*/  IADD3 R24, PT, PT, R26, R24, R25 ;  /* 0x000000181a187210 */ /* 0x000fc80007ffe019 */
[----:B----4-:R-:W-:Y:S02]  /*0950*/  IADD3 R12, PT, PT, R12, R24, R27 ;  /* 0x000000180c0c7210 */ /* 0x010fe40007ffe01b */
[----:B------:R-:W2:Y:S02]  /*0960*/  LDS.128 R24, [UR4+0x80] ;  /* 0x00008004ff187984 */ /* 0x000ea40008000c00 */
[----:B------:R-:W-:-:S04]  /*0970*/  IADD3 R12, PT, PT, R14, R12, R13 ;  /* 0x0000000c0e0c7210 */ /* 0x000fc80007ffe00d */
[----:B-----5:R-:W-:Y:S02]  /*0980*/  IADD3 R20, PT, PT, R20, R12, R15 ;  /* 0x0000000c14147210 */ /* 0x020fe40007ffe00f */
[----:B------:R-:W3:Y:S02]  /*0990*/  LDS.128 R12, [UR4+0x90] ;  /* 0x00009004ff0c7984 */ /* 0x000ee40008000c00 */
[----:B------:R-:W-:-:S04]  /*09a0*/  IADD3 R20, PT, PT, R22, R20, R21 ;  /* 0x0000001416147210 */ /* 0x000fc80007ffe015 */
[----:B------:R-:W-:Y:S02]  /*09b0*/  IADD3 R16, PT, PT, R16, R20, R23 ;  /* 0x0000001410107210 */ /* 0x000fe40007ffe017 */
[----:B------:R-:W4:Y:S02]  /*09c0*/  LDS.128 R20, [UR4+0xa0] ;  /* 0x0000a004ff147984 */ /* 0x000f240008000c00 */
[----:B------:R-:W-:-:S04]  /*09d0*/  IADD3 R16, PT, PT, R18, R16, R17 ;  /* 0x0000001012107210 */ /* 0x000fc80007ffe011 */
[----:B0-----:R-:W-:Y:S02]  /*09e0*/  IADD3 R4, PT, PT, R4, R16, R19 ;  /* 0x0000001004047210 */ /* 0x001fe40007ffe013 */
[----:B------:R-:W0:Y:S02]  /*09f0*/  LDS.128 R16, [UR4+0xb0] ;  /* 0x0000b004ff107984 */ /* 0x000e240008000c00 */
[----:B------:R-:W-:-:S04]  /*0a00*/  IADD3 R4, PT, PT, R6, R4, R5 ;  /* 0x0000000406047210 */ /* 0x000fc80007ffe005 */
[----:B-1----:R-:W-:Y:S02]  /*0a10*/  IADD3 R8, PT, PT, R8, R4, R7 ;  /* 0x0000000408087210 */ /* 0x002fe40007ffe007 */
[----:B------:R-:W1:Y:S02]  /*0a20*/  LDS.128 R4, [UR4+0xc0] ;  /* 0x0000c004ff047984 */ /* 0x000e640008000c00 */
[----:B------:R-:W-:-:S04]  /*0a30*/  IADD3 R8, PT, PT, R10, R8, R9 ;  /* 0x000000080a087210 */ /* 0x000fc80007ffe009 */
[----:B--2---:R-:W-:Y:S02]  /*0a40*/  IADD3 R24, PT, PT, R24, R8, R11 ;  /* 0x0000000818187210 */ /* 0x004fe40007ffe00b */
[----:B------:R-:W2:Y:S02]  /*0a50*/  LDS.128 R8, [UR4+0xd0] ;  /* 0x0000d004ff087984 */ /* 0x000ea40008000c00 */
[----:B------:R-:W-:-:S04]  /*0a60*/  IADD3 R24, PT, PT, R26, R24, R25 ;  /* 0x000000181a187210 */ /* 0x000fc80007ffe019 */
[----:B---3--:R-:W-:Y:S02]  /*0a70*/  IADD3 R12, PT, PT, R12, R24, R27 ;  /* 0x000000180c0c7210 */ /* 0x008fe40007ffe01b */
[----:B------:R-:W3:Y:S02]  /*0a80*/  LDS.128 R24, [UR4+0xe0] ;  /* 0x0000e004ff187984 */ /* 0x000ee40008000c00 */
[----:B------:R-:W-:-:S04]  /*0a90*/  IADD3 R12, PT, PT, R14, R12, R13 ;  /* 0x0000000c0e0c7210 */ /* 0x000fc80007ffe00d */
[----:B----4-:R-:W-:Y:S02]  /*0aa0*/  IADD3 R20, PT, PT, R20, R12, R15 ;  /* 0x0000000c14147210 */ /* 0x010fe40007ffe00f */
        /* <DEDUP_REMOVED lines=146> */
[----:B---3--:R-:W-:-:S04]  /*13d0*/  IADD3 R16, PT, PT, R16, R20, R23 ;  /* 0x0000001410107210 */ /* 0x008fc80007ffe017 */
[----:B------:R-:W-:-:S04]  /*13e0*/  IADD3 R16, PT, PT, R18, R16, R17 ;  /* 0x0000001012107210 */ /* 0x000fc80007ffe011 */
[----:B----4-:R-:W-:-:S04]  /*13f0*/  IADD3 R4, PT, PT, R4, R16, R19 ;  /* 0x0000001004047210 */ /* 0x010fc80007ffe013 */
[----:B------:R-:W-:-:S04]  /*1400*/  IADD3 R4, PT, PT, R6, R4, R5 ;  /* 0x0000000406047210 */ /* 0x000fc80007ffe005 */
[----:B0-----:R-:W-:-:S04]  /*1410*/  IADD3 R4, PT, PT, R8, R4, R7 ;  /* 0x0000000408047210 */ /* 0x001fc80007ffe007 */
[----:B------:R-:W-:-:S04]  /*1420*/  IADD3 R4, PT, PT, R10, R4, R9 ;  /* 0x000000040a047210 */ /* 0x000fc80007ffe009 */
[----:B-1----:R-:W-:-:S04]  /*1430*/  IADD3 R4, PT, PT, R24, R4, R11 ;  /* 0x0000000418047210 */ /* 0x002fc80007ffe00b */
[----:B------:R-:W-:-:S04]  /*1440*/  IADD3 R4, PT, PT, R26, R4, R25 ;  /* 0x000000041a047210 */ /* 0x000fc80007ffe019 */
[----:B--2---:R-:W-:-:S04]  /*1450*/  IADD3 R12, PT, PT, R12, R4, R27 ;  /* 0x000000040c0c7210 */ /* 0x004fc80007ffe01b */
[----:B------:R-:W-:-:S05]  /*1460*/  IADD3 R12, PT, PT, R14, R12, R13 ;  /* 0x0000000c0e0c7210 */ /* 0x000fca0007ffe00d */
[----:B------:R-:W-:-:S05]  /*1470*/  IMAD.IADD R15, R12, 0x1, R15 ;  /* 0x000000010c0f7824 */ /* 0x000fca00078e020f */
[----:B------:R-:W-:Y:S04]  /*1480*/  STS [UR4], R15 ;  /* 0x0000000fff007988 */ /* 0x000fe80008000804 */
[----:B------:R-:W-:Y:S01]  /*1490*/  STG.E desc[UR6][R2.64], R15 ;  /* 0x0000000f02007986 */ /* 0x000fe2000c101906 */
[----:B------:R-:W-:Y:S05]  /*14a0*/  EXIT ;  /* 0x000000000000794d */ /* 0x000fea0003800000 */
.L_x_12:
[----:B------:R-:W-:-:S00]  /*14b0*/  BRA `(.L_x_12) ;  /* 0xfffffffc00fc7947 */ /* 0x000fc0000383ffff */
[----:B------:R-:W-:-:S00]  /*14c0*/  NOP ;  /* 0x0000000000007918 */ /* 0x000fc00000000000 */
        /* <DEDUP_REMOVED lines=11> */
.L_x_13:


//--------------------- .nv.shared._Z12sumOfSquaresPiS_ --------------------------
	.section	.nv.shared._Z12sumOfSquaresPiS_,"aw",@nobits
	.sectionflags	@""
	.align	16
	.zero		1024


//--------------------- .nv.shared.reserved.0     --------------------------
	.section	.nv.shared.reserved.0,"aw",@nobits
	.weak		__nv_reservedSMEM_offset_0_alias
	.size		__nv_reservedSMEM_offset_0_alias, 0, 64
	.other		__nv_reservedSMEM_offset_0_alias,@"STO_CUDA_RESERVED_SHARED STV_DEFAULT"
__nv_reservedSMEM_offset_0_alias:
	.zero		0
	.zero		64


//--------------------- .nv.constant0._Z12sumOfSquaresPiS_ --------------------------
	.section	.nv.constant0._Z12sumOfSquaresPiS_,"a",@progbits
	.sectionflags	@""
	.align	4
.nv.constant0._Z12sumOfSquaresPiS_:
	.zero		912


//--------------------- SYMBOLS --------------------------

	.type		.nv.reservedSmem.offset0,@object
	.size		.nv.reservedSmem.offset0,0x4
	.type		.nv.reservedSmem.cap,@object
	.size		.nv.reservedSmem.cap,0x4
